//
// Generated by NVIDIA NVVM Compiler
//
// Compiler Build ID: CL-36424714
// Cuda compilation tools, release 13.0, V13.0.88
// Based on NVVM 20.0.0
//

.version 9.0
.target sm_100
.address_size 64

	// .globl	normalizeAtomsKernel

.visible .entry normalizeAtomsKernel(
	.param .u64 .ptr .align 1 normalizeAtomsKernel_param_0,
	.param .u32 normalizeAtomsKernel_param_1
)
{
	.reg .pred 	%p<2>;
	.reg .b32 	%r<6>;
	.reg .b32 	%f<3>;
	.reg .b64 	%rd<5>;

	ld.param.u64 	%rd1, [normalizeAtomsKernel_param_0];
	ld.param.u32 	%r2, [normalizeAtomsKernel_param_1];
	mov.u32 	%r3, %ctaid.x;
	mov.u32 	%r4, %ntid.x;
	mov.u32 	%r5, %tid.x;
	mad.lo.s32 	%r1, %r3, %r4, %r5;
	setp.ge.s32 	%p1, %r1, %r2;
	@%p1 bra 	$L__BB0_2;
	cvta.to.global.u64 	%rd2, %rd1;
	mul.wide.s32 	%rd3, %r1, 4;
	add.s64 	%rd4, %rd2, %rd3;
	ld.global.f32 	%f1, [%rd4];
	mul.f32 	%f2, %f1, 0f3F000000;
	st.global.f32 	[%rd4], %f2;
$L__BB0_2:
	ret;

}


// ===== COMPILED SASS (sm_100) =====

	.target	sm_100

	.elftype	@"ET_EXEC"


//--------------------- .note.nv.tkinfo           --------------------------
	.section	.note.nv.tkinfo,"",@"SHT_NOTE"
	.sectionflags	@"SHF_NOTE_NV_TKINFO"
	.tkinfo
        /*0018*/ 	.word	0x00000002
        /*0030*/ 	.string	""
        /*0030*/ 	.string	"ptxas"
        /*0030*/ 	.string	"Cuda compilation tools, release 13.0, V13.0.88"
        /*0030*/ 	.string	"Build cuda_13.0.r13.0/compiler.36424714_0"
        /*0030*/ 	.string	"-arch sm_100 -m 64 "



//--------------------- .note.nv.cuinfo           --------------------------
	.section	.note.nv.cuinfo,"",@"SHT_NOTE"
	.sectionflags	@"SHF_NOTE_NV_CUINFO"
        /*0018*/ 	.short	0x0002
        /*001a*/ 	.short	0x0064
        /*001c*/ 	.short	0x0082
	.zero		2


//--------------------- .nv.info                  --------------------------
	.section	.nv.info,"",@"SHT_CUDA_INFO"
	.align	4


	//----- nvinfo : EIATTR_REGCOUNT
	.align		4
        /*0000*/ 	.byte	0x04, 0x2f
        /*0002*/ 	.short	(.L_1 - .L_0)
	.align		4
.L_0:
        /*0004*/ 	.word	index@(normalizeAtomsKernel)
        /*0008*/ 	.word	0x00000008


	//----- nvinfo : EIATTR_FRAME_SIZE
	.align		4
.L_1:
        /*000c*/ 	.byte	0x04, 0x11
        /*000e*/ 	.short	(.L_3 - .L_2)
	.align		4
.L_2:
        /*0010*/ 	.word	index@(normalizeAtomsKernel)
        /*0014*/ 	.word	0x00000000


	//----- nvinfo : EIATTR_MIN_STACK_SIZE
	.align		4
.L_3:
        /*0018*/ 	.byte	0x04, 0x12
        /*001a*/ 	.short	(.L_5 - .L_4)
	.align		4
.L_4:
        /*001c*/ 	.word	index@(normalizeAtomsKernel)
        /*0020*/ 	.word	0x00000000
.L_5:


//--------------------- .nv.compat                --------------------------
	.section	.nv.compat,"",@"SHT_CUDA_COMPAT_INFO"
	.align	4
        /*0000*/ 	.byte	0x02, 0x09, 0x00, 0x00, 0x02, 0x02, 0x01, 0x00, 0x02, 0x05, 0x05, 0x00, 0x03, 0x07, 0x01, 0x01
        /*0010*/ 	.byte	0x02, 0x03, 0x00, 0x00, 0x02, 0x06, 0x01, 0x00, 0x04, 0x0b, 0x08, 0x00, 0x09, 0x00, 0x00, 0x00
        /*0020*/ 	.byte	0x00, 0x00, 0x00, 0x00


//--------------------- .nv.info.normalizeAtomsKernel --------------------------
	.section	.nv.info.normalizeAtomsKernel,"",@"SHT_CUDA_INFO"
	.sectionflags	@""
	.align	4


	//----- nvinfo : EIATTR_CUDA_API_VERSION
	.align		4
        /*0000*/ 	.byte	0x04, 0x37
        /*0002*/ 	.short	(.L_7 - .L_6)
.L_6:
        /*0004*/ 	.word	0x00000082


	//----- nvinfo : EIATTR_KPARAM_INFO
	.align		4
.L_7:
        /*0008*/ 	.byte	0x04, 0x17
        /*000a*/ 	.short	(.L_9 - .L_8)
.L_8:
        /*000c*/ 	.word	0x00000000
        /*0010*/ 	.short	0x0001
        /*0012*/ 	.short	0x0008
        /*0014*/ 	.byte	0x00, 0xf0, 0x11, 0x00


	//----- nvinfo : EIATTR_KPARAM_INFO
	.align		4
.L_9:
        /*0018*/ 	.byte	0x04, 0x17
        /*001a*/ 	.short	(.L_11 - .L_10)
.L_10:
        /*001c*/ 	.word	0x00000000
        /*0020*/ 	.short	0x0000
        /*0022*/ 	.short	0x0000
        /*0024*/ 	.byte	0x00, 0xf5, 0x21, 0x00


	//----- nvinfo : EIATTR_SPARSE_MMA_MASK
	.align		4
.L_11:
        /*0028*/ 	.byte	0x03, 0x50
        /*002a*/ 	.short	0x0000


	//----- nvinfo : EIATTR_MAXREG_COUNT
	.align		4
        /*002c*/ 	.byte	0x03, 0x1b
        /*002e*/ 	.short	0x00ff


	//----- nvinfo : EIATTR_MERCURY_ISA_VERSION
	.align		4
        /*0030*/ 	.byte	0x03, 0x5f
        /*0032*/ 	.short	0x0101


	//----- nvinfo : EIATTR_VRC_CTA_INIT_COUNT
	.align		4
        /*0034*/ 	.byte	0x02, 0x4a
	.zero		1
	.zero		1


	//----- nvinfo : EIATTR_EXIT_INSTR_OFFSETS
	.align		4
        /*0038*/ 	.byte	0x04, 0x1c
        /*003a*/ 	.short	(.L_13 - .L_12)


	//   ....[0]....
.L_12:
        /*003c*/ 	.word	0x00000070


	//   ....[1]....
        /*0040*/ 	.word	0x000000e0


	//----- nvinfo : EIATTR_CBANK_PARAM_SIZE
	.align		4
.L_13:
        /*0044*/ 	.byte	0x03, 0x19
        /*0046*/ 	.short	0x000c


	//----- nvinfo : EIATTR_PARAM_CBANK
	.align		4
        /*0048*/ 	.byte	0x04, 0x0a
        /*004a*/ 	.short	(.L_15 - .L_14)
	.align		4
.L_14:
        /*004c*/ 	.word	index@(.nv.constant0.normalizeAtomsKernel)
        /*0050*/ 	.short	0x0380
        /*0052*/ 	.short	0x000c


	//----- nvinfo : EIATTR_SW_WAR
	.align		4
.L_15:
        /*0054*/ 	.byte	0x04, 0x36
        /*0056*/ 	.short	(.L_17 - .L_16)
.L_16:
        /*0058*/ 	.word	0x00000008
.L_17:


//--------------------- .nv.callgraph             --------------------------
	.section	.nv.callgraph,"",@"SHT_CUDA_CALLGRAPH"
	.align	4
	.sectionentsize	8
	.align		4
        /*0000*/ 	.word	0x00000000
	.align		4
        /*0004*/ 	.word	0xffffffff
	.align		4
        /*0008*/ 	.word	0x00000000
	.align		4
        /*000c*/ 	.word	0xfffffffe
	.align		4
        /*0010*/ 	.word	0x00000000
	.align		4
        /*0014*/ 	.word	0xfffffffd
	.align		4
        /*0018*/ 	.word	0x00000000
	.align		4
        /*001c*/ 	.word	0xfffffffc


//--------------------- .text.normalizeAtomsKernel --------------------------
	.section	.text.normalizeAtomsKernel,"ax",@progbits
	.align	128
        .global         normalizeAtomsKernel
        .type           normalizeAtomsKernel,@function
        .size           normalizeAtomsKernel,(.L_x_1 - normalizeAtomsKernel)
        .other          normalizeAtomsKernel,@"STO_CUDA_ENTRY STV_DEFAULT"
normalizeAtomsKernel:
.text.normalizeAtomsKernel:
[----:B------:R-:W-:Y:S01]  /*0000*/  LDC R1, c[0x0][0x37c] ;  /* 0x0000df00ff017b82 */ /* 0x000fe20000000800 */
[----:B------:R-:W0:Y:S07]  /*0010*/  S2R R0, SR_TID.X ;  /* 0x0000000000007919 */ /* 0x000e2e0000002100 */
[----:B------:R-:W0:Y:S01]  /*0020*/  S2UR UR4, SR_CTAID.X ;  /* 0x00000000000479c3 */ /* 0x000e220000002500 */
[----:B------:R-:W1:Y:S07]  /*0030*/  LDCU UR5, c[0x0][0x388] ;  /* 0x00007100ff0577ac */ /* 0x000e6e0008000800 */
[----:B------:R-:W0:Y:S02]  /*0040*/  LDC R5, c[0x0][0x360] ;  /* 0x0000d800ff057b82 */ /* 0x000e240000000800 */
[----:B0-----:R-:W-:-:S05]  /*0050*/  IMAD R5, R5, UR4, R0 ;  /* 0x0000000405057c24 */ /* 0x001fca000f8e0200 */
[----:B-1----:R-:W-:-:S13]  /*0060*/  ISETP.GE.AND P0, PT, R5, UR5, PT ;  /* 0x0000000505007c0c */ /* 0x002fda000bf06270 */
[----:B------:R-:W-:Y:S05]  /*0070*/  @P0 EXIT ;  /* 0x000000000000094d */ /* 0x000fea0003800000 */
[----:B------:R-:W0:Y:S01]  /*0080*/  LDC.64 R2, c[0x0][0x380] ;  /* 0x0000e000ff027b82 */ /* 0x000e220000000a00 */
[----:B------:R-:W1:Y:S01]  /*0090*/  LDCU.64 UR4, c[0x0][0x358] ;  /* 0x00006b00ff0477ac */ /* 0x000e620008000a00 */
[----:B0-----:R-:W-:-:S05]  /*00a0*/  IMAD.WIDE R2, R5, 0x4, R2 ;  /* 0x0000000405027825 */ /* 0x001fca00078e0202 */
[----:B-1----:R-:W2:Y:S02]  /*00b0*/  LDG.E R0, desc[UR4][R2.64] ;  /* 0x0000000402007981 */ /* 0x002ea4000c1e1900 */
[----:B--2---:R-:W-:-:S05]  /*00c0*/  FMUL R5, R0, 0.5 ;  /* 0x3f00000000057820 */ /* 0x004fca0000400000 */
[----:B------:R-:W-:Y:S01]  /*00d0*/  STG.E desc[UR4][R2.64], R5 ;  /* 0x0000000502007986 */ /* 0x000fe2000c101904 */
[----:B------:R-:W-:Y:S05]  /*00e0*/  EXIT ;  /* 0x000000000000794d */ /* 0x000fea0003800000 */
.L_x_0:
[----:B------:R-:W-:-:S00]  /*00f0*/  BRA `(.L_x_0) ;  /* 0xfffffffc00fc7947 */ /* 0x000fc0000383ffff */
[----:B------:R-:W-:-:S00]  /*0100*/  NOP ;  /* 0x0000000000007918 */ /* 0x000fc00000000000 */
[----:B------:R-:W-:-:S00]  /*0110*/  NOP ;  /* 0x0000000000007918 */ /* 0x000fc00000000000 */
[----:B------:R-:W-:-:S00]  /*0120*/  NOP ;  /* 0x0000000000007918 */ /* 0x000fc00000000000 */
[----:B------:R-:W-:-:S00]  /*0130*/  NOP ;  /* 0x0000000000007918 */ /* 0x000fc00000000000 */
[----:B------:R-:W-:-:S00]  /*0140*/  NOP ;  /* 0x0000000000007918 */ /* 0x000fc00000000000 */
[----:B------:R-:W-:-:S00]  /*0150*/  NOP ;  /* 0x0000000000007918 */ /* 0x000fc00000000000 */
[----:B------:R-:W-:-:S00]  /*0160*/  NOP ;  /* 0x0000000000007918 */ /* 0x000fc00000000000 */
[----:B------:R-:W-:-:S00]  /*0170*/  NOP ;  /* 0x0000000000007918 */ /* 0x000fc00000000000 */
.L_x_1:


//--------------------- .nv.shared.reserved.0     --------------------------
	.section	.nv.shared.reserved.0,"aw",@nobits
	.weak		__nv_reservedSMEM_offset_0_alias
	.size		__nv_reservedSMEM_offset_0_alias, 0, 64
	.other		__nv_reservedSMEM_offset_0_alias,@"STO_CUDA_RESERVED_SHARED STV_DEFAULT"
__nv_reservedSMEM_offset_0_alias:
	.zero		0
	.zero		64


//--------------------- .nv.constant0.normalizeAtomsKernel --------------------------
	.section	.nv.constant0.normalizeAtomsKernel,"a",@progbits
	.sectionflags	@""
	.align	4
.nv.constant0.normalizeAtomsKernel:
	.zero		908


//--------------------- SYMBOLS --------------------------

	.type		.nv.reservedSmem.offset0,@object
	.size		.nv.reservedSmem.offset0,0x4
